	.headerflags	@"EF_CUDA_TEXMODE_UNIFIED EF_CUDA_64BIT_ADDRESS EF_CUDA_ACCELERATORS EF_CUDA_SM90 EF_CUDA_VIRTUAL_SM(EF_CUDA_SM90)"
	.elftype	@"ET_EXEC"


//--------------------- .nv.info                  --------------------------
	.section	.nv.info,"",@"SHT_CUDA_INFO"
	.align	4


	//----- nvinfo : EIATTR_REGCOUNT
	.align		4
        /*0000*/ 	.byte	0x04, 0x2f
        /*0002*/ 	.short	(.L_1 - .L_0)
	.align		4
.L_0:
        /*0004*/ 	.word	index@(triton_poi_fused_mul_sigmoid_38)
        /*0008*/ 	.word	0x0000000a


	//----- nvinfo : EIATTR_MIN_STACK_SIZE
	.align		4
.L_1:
        /*000c*/ 	.byte	0x04, 0x12
        /*000e*/ 	.short	(.L_3 - .L_2)
	.align		4
.L_2:
        /*0010*/ 	.word	index@(triton_poi_fused_mul_sigmoid_38)
        /*0014*/ 	.word	0x00000000


	//----- nvinfo : EIATTR_FRAME_SIZE
	.align		4
.L_3:
        /*0018*/ 	.byte	0x04, 0x11
        /*001a*/ 	.short	(.L_5 - .L_4)
	.align		4
.L_4:
        /*001c*/ 	.word	index@(triton_poi_fused_mul_sigmoid_38)
        /*0020*/ 	.word	0x00000000


	//----- nvinfo : EIATTR_MIN_STACK_SIZE
	.align		4
.L_5:
        /*0024*/ 	.byte	0x04, 0x12
        /*0026*/ 	.short	(.L_7 - .L_6)
	.align		4
.L_6:
        /*0028*/ 	.word	index@(triton_poi_fused_mul_sigmoid_38)
        /*002c*/ 	.word	0x00000000
.L_7:


//--------------------- .nv.info.triton_poi_fused_mul_sigmoid_38 --------------------------
	.section	.nv.info.triton_poi_fused_mul_sigmoid_38,"",@"SHT_CUDA_INFO"
	.sectionflags	@""
	.align	4


	//----- nvinfo : EIATTR_CUDA_API_VERSION
	.align		4
        /*0000*/ 	.byte	0x04, 0x37
        /*0002*/ 	.short	(.L_9 - .L_8)
.L_8:
        /*0004*/ 	.word	0x0000007c


	//----- nvinfo : EIATTR_KPARAM_INFO
	.align		4
.L_9:
        /*0008*/ 	.byte	0x04, 0x17
        /*000a*/ 	.short	(.L_11 - .L_10)
.L_10:
        /*000c*/ 	.word	0x00000000
        /*0010*/ 	.short	0x0002
        /*0012*/ 	.short	0x0010
        /*0014*/ 	.byte	0x00, 0xf0, 0x11, 0x00


	//----- nvinfo : EIATTR_KPARAM_INFO
	.align		4
.L_11:
        /*0018*/ 	.byte	0x04, 0x17
        /*001a*/ 	.short	(.L_13 - .L_12)
.L_12:
        /*001c*/ 	.word	0x00000000
        /*0020*/ 	.short	0x0001
        /*0022*/ 	.short	0x0008
        /*0024*/ 	.byte	0x00, 0xf4, 0x21, 0x00


	//----- nvinfo : EIATTR_KPARAM_INFO
	.align		4
.L_13:
        /*0028*/ 	.byte	0x04, 0x17
        /*002a*/ 	.short	(.L_15 - .L_14)
.L_14:
        /*002c*/ 	.word	0x00000000
        /*0030*/ 	.short	0x0000
        /*0032*/ 	.short	0x0000
        /*0034*/ 	.byte	0x00, 0xf4, 0x21, 0x00


	//----- nvinfo : EIATTR_SPARSE_MMA_MASK
	.align		4
.L_15:
        /*0038*/ 	.byte	0x03, 0x50
        /*003a*/ 	.short	0x0000


	//----- nvinfo : EIATTR_MAXREG_COUNT
	.align		4
        /*003c*/ 	.byte	0x03, 0x1b
        /*003e*/ 	.short	0x00ff


	//----- nvinfo : EIATTR_EXIT_INSTR_OFFSETS
	.align		4
        /*0040*/ 	.byte	0x04, 0x1c
        /*0042*/ 	.short	(.L_17 - .L_16)


	//   ....[0]....
.L_16:
        /*0044*/ 	.word	0x000001e0


	//   ....[1]....
        /*0048*/ 	.word	0x00000200


	//----- nvinfo : EIATTR_REQNTID
	.align		4
.L_17:
        /*004c*/ 	.byte	0x04, 0x10
        /*004e*/ 	.short	(.L_19 - .L_18)
.L_18:
        /*0050*/ 	.word	0x00000080
        /*0054*/ 	.word	0x00000001
        /*0058*/ 	.word	0x00000001


	//----- nvinfo : EIATTR_CRS_STACK_SIZE
	.align		4
.L_19:
        /*005c*/ 	.byte	0x04, 0x1e
        /*005e*/ 	.short	(.L_21 - .L_20)
.L_20:
        /*0060*/ 	.word	0x00000000


	//----- nvinfo : EIATTR_CBANK_PARAM_SIZE
	.align		4
.L_21:
        /*0064*/ 	.byte	0x03, 0x19
        /*0066*/ 	.short	0x0014


	//----- nvinfo : EIATTR_PARAM_CBANK
	.align		4
        /*0068*/ 	.byte	0x04, 0x0a
        /*006a*/ 	.short	(.L_23 - .L_22)
	.align		4
.L_22:
        /*006c*/ 	.word	index@(.nv.constant0.triton_poi_fused_mul_sigmoid_38)
        /*0070*/ 	.short	0x0210
        /*0072*/ 	.short	0x0014


	//----- nvinfo : EIATTR_SW_WAR
	.align		4
.L_23:
        /*0074*/ 	.byte	0x04, 0x36
        /*0076*/ 	.short	(.L_25 - .L_24)
.L_24:
        /*0078*/ 	.word	0x00000008
.L_25:


//--------------------- .nv.callgraph             --------------------------
	.section	.nv.callgraph,"",@"SHT_CUDA_CALLGRAPH"
	.align	4
	.sectionentsize	8
	.align		4
        /*0000*/ 	.word	0x00000000
	.align		4
        /*0004*/ 	.word	0xffffffff
	.align		4
        /*0008*/ 	.word	0x00000000
	.align		4
        /*000c*/ 	.word	0xfffffffe
	.align		4
        /*0010*/ 	.word	0x00000000
	.align		4
        /*0014*/ 	.word	0xfffffffd
	.align		4
        /*0018*/ 	.word	0x00000000
	.align		4
        /*001c*/ 	.word	0xfffffffc


//--------------------- .text.triton_poi_fused_mul_sigmoid_38 --------------------------
	.section	.text.triton_poi_fused_mul_sigmoid_38,"ax",@progbits
	.align	128
        .global         triton_poi_fused_mul_sigmoid_38
        .type           triton_poi_fused_mul_sigmoid_38,@function
        .size           triton_poi_fused_mul_sigmoid_38,(.L_x_3 - triton_poi_fused_mul_sigmoid_38)
        .other          triton_poi_fused_mul_sigmoid_38,@"STO_CUDA_ENTRY STV_DEFAULT"
triton_poi_fused_mul_sigmoid_38:
.text.triton_poi_fused_mul_sigmoid_38:
[----:B------:R-:W0:Y:S02]  /*0000*/  LDC R1, c[0x0][0x28] ;  /* 0x00000a00ff017b82 */ /* 0x000e240000000800 */
[----:B------:R-:W1:Y:S01]  /*0010*/  S2R R0, SR_TID.X ;  /* 0x0000000000007919 */ /* 0x000e620000002100 */
[----:B------:R-:W-:Y:S01]  /*0020*/  ULDC.64 UR4, c[0x0][0x208] ;  /* 0x0000820000047ab9 */ /* 0x000fe20000000a00 */
[----:B------:R-:W-:Y:S01]  /*0030*/  BSSY B0, `(.L_x_0) ;  /* 0x000000a000007945 */ /* 0x000fe20003800000 */
[----:B------:R-:W2:Y:S01]  /*0040*/  S2R R5, SR_CTAID.X ;  /* 0x0000000000057919 */ /* 0x000ea20000002500 */
[----:B-1----:R-:W-:-:S04]  /*0050*/  LOP3.LUT R0, R0, 0x7f, RZ, 0xc0, !PT ;  /* 0x0000007f00007812 */ /* 0x002fc800078ec0ff */
[----:B--2---:R-:W-:Y:S01]  /*0060*/  LEA R5, R5, R0, 0x7 ;  /* 0x0000000005057211 */ /* 0x004fe200078e38ff */
[----:B------:R-:W-:-:S03]  /*0070*/  HFMA2.MMA R0, -RZ, RZ, 0, 0 ;  /* 0x00000000ff007435 */ /* 0x000fc600000001ff */
[----:B------:R-:W-:-:S13]  /*0080*/  ISETP.GE.AND P0, PT, R5, 0xe0, PT ;  /* 0x000000e00500780c */ /* 0x000fda0003f06270 */
[----:B------:R-:W-:Y:S05]  /*0090*/  @P0 BRA `(.L_x_1) ;  /* 0x00000000000c0947 */ /* 0x000fea0003800000 */
[----:B------:R-:W1:Y:S02]  /*00a0*/  LDC.64 R2, c[0x0][0x210] ;  /* 0x00008400ff027b82 */ /* 0x000e640000000a00 */
[----:B-1----:R-:W-:-:S05]  /*00b0*/  IMAD.WIDE R2, R5, 0x4, R2 ;  /* 0x0000000405027825 */ /* 0x002fca00078e0202 */
[----:B------:R1:W5:Y:S02]  /*00c0*/  LDG.E R0, desc[UR4][R2.64] ;  /* 0x0000000402007981 */ /* 0x000364000c1e1900 */
.L_x_1:
[----:B------:R-:W-:Y:S05]  /*00d0*/  BSYNC B0 ;  /* 0x0000000000007941 */ /* 0x000fea0003800000 */
.L_x_0:
[----:B-1---5:R-:W-:Y:S01]  /*00e0*/  FADD R2, RZ, -R0 ;  /* 0x80000000ff027221 */ /* 0x022fe20000000000 */
[----:B------:R-:W-:-:S03]  /*00f0*/  MOV R7, 0x3e800000 ;  /* 0x3e80000000077802 */ /* 0x000fc60000000f00 */
[----:B------:R-:W-:-:S05]  /*0100*/  FMUL R4, R2, 1.4426950216293334961 ;  /* 0x3fb8aa3b02047820 */ /* 0x000fca0000400000 */
[----:B------:R-:W-:-:S13]  /*0110*/  FSETP.GEU.AND P1, PT, R4, -126, PT ;  /* 0xc2fc00000400780b */ /* 0x000fda0003f2e000 */
[----:B------:R-:W-:-:S04]  /*0120*/  @!P1 FMUL R4, R4, 0.5 ;  /* 0x3f00000004049820 */ /* 0x000fc80000400000 */
[----:B------:R-:W1:Y:S02]  /*0130*/  MUFU.EX2 R2, R4 ;  /* 0x0000000400027308 */ /* 0x000e640000000800 */
[----:B-1----:R-:W-:-:S04]  /*0140*/  @!P1 FMUL R2, R2, R2 ;  /* 0x0000000202029220 */ /* 0x002fc80000400000 */
[----:B------:R-:W-:Y:S02]  /*0150*/  FADD R6, R2, 1 ;  /* 0x3f80000002067421 */ /* 0x000fe40000000000 */
[----:B------:R-:W1:Y:S03]  /*0160*/  LDC.64 R2, c[0x0][0x218] ;  /* 0x00008600ff027b82 */ /* 0x000e660000000a00 */
[----:B------:R-:W-:-:S04]  /*0170*/  FSETP.GT.AND P1, PT, R6, 8.50705917302346158658e+37, PT ;  /* 0x7e8000000600780b */ /* 0x000fc80003f24000 */
[----:B------:R-:W-:-:S09]  /*0180*/  FSEL R7, R7, 1, P1 ;  /* 0x3f80000007077808 */ /* 0x000fd20000800000 */
[----:B------:R-:W-:-:S06]  /*0190*/  @P1 FMUL R6, R6, 0.25 ;  /* 0x3e80000006061820 */ /* 0x000fcc0000400000 */
[----:B------:R-:W2:Y:S01]  /*01a0*/  MUFU.RCP R6, R6 ;  /* 0x0000000600067308 */ /* 0x000ea20000001000 */
[----:B-1----:R-:W-:-:S04]  /*01b0*/  IMAD.WIDE R2, R5, 0x4, R2 ;  /* 0x0000000405027825 */ /* 0x002fc800078e0202 */
[----:B--2---:R-:W-:-:S04]  /*01c0*/  FMUL R7, R6, R7 ;  /* 0x0000000706077220 */ /* 0x004fc80000400000 */
[----:B------:R-:W-:Y:S01]  /*01d0*/  FMUL R7, R7, R0 ;  /* 0x0000000007077220 */ /* 0x000fe20000400000 */
[----:B------:R-:W-:Y:S06]  /*01e0*/  @P0 EXIT ;  /* 0x000000000000094d */ /* 0x000fec0003800000 */
[----:B------:R-:W-:Y:S01]  /*01f0*/  STG.E desc[UR4][R2.64], R7 ;  /* 0x0000000702007986 */ /* 0x000fe2000c101904 */
[----:B------:R-:W-:Y:S05]  /*0200*/  EXIT ;  /* 0x000000000000794d */ /* 0x000fea0003800000 */
.L_x_2:
[----:B------:R-:W-:-:S00]  /*0210*/  BRA `(.L_x_2) ;  /* 0xfffffffc00fc7947 */ /* 0x000fc0000383ffff */
[----:B------:R-:W-:-:S00]  /*0220*/  NOP ;  /* 0x0000000000007918 */ /* 0x000fc00000000000 */
        /* <DEDUP_REMOVED lines=13> */
.L_x_3:


//--------------------- .nv.constant0.triton_poi_fused_mul_sigmoid_38 --------------------------
	.section	.nv.constant0.triton_poi_fused_mul_sigmoid_38,"a",@progbits
	.sectionflags	@""
	.align	4
.nv.constant0.triton_poi_fused_mul_sigmoid_38:
	.zero		548
